//
// Generated by NVIDIA NVVM Compiler
//
// Compiler Build ID: CL-36424714
// Cuda compilation tools, release 13.0, V13.0.88
// Based on NVVM 20.0.0
//

.version 9.0
.target sm_100
.address_size 64

	// .globl	_Z11convolutionPdS_S_
// _ZZ18convolution_sharedPdS_S_E3sI0 has been demoted
// _ZZ18convolution_sharedPdS_S_E2sF has been demoted

.visible .entry _Z11convolutionPdS_S_(
	.param .u64 .ptr .align 1 _Z11convolutionPdS_S__param_0,
	.param .u64 .ptr .align 1 _Z11convolutionPdS_S__param_1,
	.param .u64 .ptr .align 1 _Z11convolutionPdS_S__param_2
)
{
	.reg .b32 	%r<10>;
	.reg .b64 	%rd<13>;
	.reg .b64 	%fd<82>;

	ld.param.u64 	%rd1, [_Z11convolutionPdS_S__param_0];
	ld.param.u64 	%rd2, [_Z11convolutionPdS_S__param_1];
	ld.param.u64 	%rd3, [_Z11convolutionPdS_S__param_2];
	cvta.to.global.u64 	%rd4, %rd1;
	cvta.to.global.u64 	%rd5, %rd2;
	mov.u32 	%r1, %ctaid.z;
	mov.u32 	%r2, %ctaid.y;
	mov.u32 	%r3, %tid.x;
	mul.lo.s32 	%r4, %r1, 27;
	mad.lo.s32 	%r5, %r2, 1026, %r3;
	mul.wide.u32 	%rd6, %r4, 8;
	add.s64 	%rd7, %rd5, %rd6;
	ld.global.f64 	%fd1, [%rd7+64];
	mul.wide.u32 	%rd8, %r5, 8;
	add.s64 	%rd9, %rd4, %rd8;
	ld.global.f64 	%fd2, [%rd9];
	fma.rn.f64 	%fd3, %fd1, %fd2, 0d0000000000000000;
	ld.global.f64 	%fd4, [%rd7+56];
	ld.global.f64 	%fd5, [%rd9+8];
	fma.rn.f64 	%fd6, %fd4, %fd5, %fd3;
	ld.global.f64 	%fd7, [%rd7+48];
	ld.global.f64 	%fd8, [%rd9+16];
	fma.rn.f64 	%fd9, %fd7, %fd8, %fd6;
	ld.global.f64 	%fd10, [%rd7+40];
	ld.global.f64 	%fd11, [%rd9+8208];
	fma.rn.f64 	%fd12, %fd10, %fd11, %fd9;
	ld.global.f64 	%fd13, [%rd7+32];
	ld.global.f64 	%fd14, [%rd9+8216];
	fma.rn.f64 	%fd15, %fd13, %fd14, %fd12;
	ld.global.f64 	%fd16, [%rd7+24];
	ld.global.f64 	%fd17, [%rd9+8224];
	fma.rn.f64 	%fd18, %fd16, %fd17, %fd15;
	ld.global.f64 	%fd19, [%rd7+16];
	ld.global.f64 	%fd20, [%rd9+16416];
	fma.rn.f64 	%fd21, %fd19, %fd20, %fd18;
	ld.global.f64 	%fd22, [%rd7+8];
	ld.global.f64 	%fd23, [%rd9+16424];
	fma.rn.f64 	%fd24, %fd22, %fd23, %fd21;
	ld.global.f64 	%fd25, [%rd7];
	ld.global.f64 	%fd26, [%rd9+16432];
	fma.rn.f64 	%fd27, %fd25, %fd26, %fd24;
	ld.global.f64 	%fd28, [%rd7+136];
	ld.global.f64 	%fd29, [%rd9+8421408];
	fma.rn.f64 	%fd30, %fd28, %fd29, %fd27;
	ld.global.f64 	%fd31, [%rd7+128];
	ld.global.f64 	%fd32, [%rd9+8421416];
	fma.rn.f64 	%fd33, %fd31, %fd32, %fd30;
	ld.global.f64 	%fd34, [%rd7+120];
	ld.global.f64 	%fd35, [%rd9+8421424];
	fma.rn.f64 	%fd36, %fd34, %fd35, %fd33;
	ld.global.f64 	%fd37, [%rd7+112];
	ld.global.f64 	%fd38, [%rd9+8429616];
	fma.rn.f64 	%fd39, %fd37, %fd38, %fd36;
	ld.global.f64 	%fd40, [%rd7+104];
	ld.global.f64 	%fd41, [%rd9+8429624];
	fma.rn.f64 	%fd42, %fd40, %fd41, %fd39;
	ld.global.f64 	%fd43, [%rd7+96];
	ld.global.f64 	%fd44, [%rd9+8429632];
	fma.rn.f64 	%fd45, %fd43, %fd44, %fd42;
	ld.global.f64 	%fd46, [%rd7+88];
	ld.global.f64 	%fd47, [%rd9+8437824];
	fma.rn.f64 	%fd48, %fd46, %fd47, %fd45;
	ld.global.f64 	%fd49, [%rd7+80];
	ld.global.f64 	%fd50, [%rd9+8437832];
	fma.rn.f64 	%fd51, %fd49, %fd50, %fd48;
	ld.global.f64 	%fd52, [%rd7+72];
	ld.global.f64 	%fd53, [%rd9+8437840];
	fma.rn.f64 	%fd54, %fd52, %fd53, %fd51;
	ld.global.f64 	%fd55, [%rd7+208];
	ld.global.f64 	%fd56, [%rd9+16842816];
	fma.rn.f64 	%fd57, %fd55, %fd56, %fd54;
	ld.global.f64 	%fd58, [%rd7+200];
	ld.global.f64 	%fd59, [%rd9+16842824];
	fma.rn.f64 	%fd60, %fd58, %fd59, %fd57;
	ld.global.f64 	%fd61, [%rd7+192];
	ld.global.f64 	%fd62, [%rd9+16842832];
	fma.rn.f64 	%fd63, %fd61, %fd62, %fd60;
	ld.global.f64 	%fd64, [%rd7+184];
	ld.global.f64 	%fd65, [%rd9+16851024];
	fma.rn.f64 	%fd66, %fd64, %fd65, %fd63;
	ld.global.f64 	%fd67, [%rd7+176];
	ld.global.f64 	%fd68, [%rd9+16851032];
	fma.rn.f64 	%fd69, %fd67, %fd68, %fd66;
	ld.global.f64 	%fd70, [%rd7+168];
	ld.global.f64 	%fd71, [%rd9+16851040];
	fma.rn.f64 	%fd72, %fd70, %fd71, %fd69;
	ld.global.f64 	%fd73, [%rd7+160];
	ld.global.f64 	%fd74, [%rd9+16859232];
	fma.rn.f64 	%fd75, %fd73, %fd74, %fd72;
	ld.global.f64 	%fd76, [%rd7+152];
	ld.global.f64 	%fd77, [%rd9+16859240];
	fma.rn.f64 	%fd78, %fd76, %fd77, %fd75;
	ld.global.f64 	%fd79, [%rd7+144];
	ld.global.f64 	%fd80, [%rd9+16859248];
	fma.rn.f64 	%fd81, %fd79, %fd80, %fd78;
	cvta.to.global.u64 	%rd10, %rd3;
	shl.b32 	%r6, %r1, 20;
	shl.b32 	%r7, %r2, 1;
	sub.s32 	%r8, %r5, %r7;
	add.s32 	%r9, %r8, %r6;
	mul.wide.u32 	%rd11, %r9, 8;
	add.s64 	%rd12, %rd10, %rd11;
	st.global.f64 	[%rd12], %fd81;
	ret;

}
	// .globl	_Z18convolution_sharedPdS_S_
.visible .entry _Z18convolution_sharedPdS_S_(
	.param .u64 .ptr .align 1 _Z18convolution_sharedPdS_S__param_0,
	.param .u64 .ptr .align 1 _Z18convolution_sharedPdS_S__param_1,
	.param .u64 .ptr .align 1 _Z18convolution_sharedPdS_S__param_2
)
{
	.reg .pred 	%p<11>;
	.reg .b32 	%r<29>;
	.reg .b64 	%rd<16>;
	.reg .b64 	%fd<88>;
	// demoted variable
	.shared .align 8 .b8 _ZZ18convolution_sharedPdS_S_E3sI0[24576];
	// demoted variable
	.shared .align 8 .b8 _ZZ18convolution_sharedPdS_S_E2sF[216];
	ld.param.u64 	%rd5, [_Z18convolution_sharedPdS_S__param_0];
	ld.param.u64 	%rd3, [_Z18convolution_sharedPdS_S__param_1];
	ld.param.u64 	%rd4, [_Z18convolution_sharedPdS_S__param_2];
	cvta.to.global.u64 	%rd6, %rd5;
	mov.u32 	%r11, %ctaid.y;
	mov.u32 	%r12, %ctaid.x;
	mad.lo.s32 	%r13, %r11, 1026, %r12;
	mov.u32 	%r1, %tid.y;
	mov.u32 	%r2, %tid.x;
	mad.lo.s32 	%r14, %r1, 1026, %r2;
	mad.lo.s32 	%r3, %r13, 30, %r14;
	mad.lo.s32 	%r4, %r11, 30, %r1;
	mul.lo.s32 	%r5, %r4, 1026;
	add.s32 	%r6, %r5, 1026;
	setp.ge.u32 	%p1, %r3, %r6;
	mad.lo.s32 	%r15, %r1, -994, %r14;
	mad.lo.s32 	%r7, %r1, -29, %r15;
	mov.u32 	%r8, %ctaid.z;
	mul.wide.u32 	%rd7, %r3, 8;
	add.s64 	%rd1, %rd6, %rd7;
	shl.b32 	%r16, %r15, 3;
	mov.u32 	%r17, _ZZ18convolution_sharedPdS_S_E3sI0;
	add.s32 	%r9, %r17, %r16;
	@%p1 bra 	$L__BB1_2;
	ld.global.f64 	%fd2, [%rd1];
	st.shared.f64 	[%r9], %fd2;
	bra.uni 	$L__BB1_3;
$L__BB1_2:
	mov.b64 	%rd8, 0;
	st.shared.u64 	[%r9], %rd8;
$L__BB1_3:
	setp.gt.u32 	%p2, %r7, 8;
	mad.lo.s32 	%r18, %r8, 27, %r7;
	cvta.to.global.u64 	%rd9, %rd3;
	mul.wide.u32 	%rd10, %r18, 8;
	add.s64 	%rd2, %rd9, %rd10;
	shl.b32 	%r19, %r7, 3;
	mov.u32 	%r20, _ZZ18convolution_sharedPdS_S_E2sF;
	add.s32 	%r10, %r20, %r19;
	@%p2 bra 	$L__BB1_5;
	ld.global.f64 	%fd3, [%rd2];
	st.shared.f64 	[%r10], %fd3;
$L__BB1_5:
	setp.lt.u32 	%p3, %r3, %r6;
	@%p3 bra 	$L__BB1_7;
	mov.b64 	%rd11, 0;
	st.shared.u64 	[%r9+8192], %rd11;
	bra.uni 	$L__BB1_8;
$L__BB1_7:
	ld.global.f64 	%fd4, [%rd1+8421408];
	st.shared.f64 	[%r9+8192], %fd4;
$L__BB1_8:
	setp.gt.u32 	%p4, %r7, 8;
	@%p4 bra 	$L__BB1_10;
	ld.global.f64 	%fd5, [%rd2+72];
	st.shared.f64 	[%r10+72], %fd5;
$L__BB1_10:
	setp.lt.u32 	%p5, %r3, %r6;
	@%p5 bra 	$L__BB1_12;
	mov.b64 	%rd12, 0;
	st.shared.u64 	[%r9+16384], %rd12;
	bra.uni 	$L__BB1_13;
$L__BB1_12:
	ld.global.f64 	%fd6, [%rd1+16842816];
	st.shared.f64 	[%r9+16384], %fd6;
$L__BB1_13:
	setp.gt.u32 	%p6, %r7, 8;
	@%p6 bra 	$L__BB1_15;
	ld.global.f64 	%fd7, [%rd2+144];
	st.shared.f64 	[%r10+144], %fd7;
$L__BB1_15:
	bar.sync 	0;
	max.u32 	%r22, %r1, %r2;
	setp.gt.u32 	%p7, %r22, 29;
	@%p7 bra 	$L__BB1_18;
	ld.shared.f64 	%fd8, [_ZZ18convolution_sharedPdS_S_E2sF+64];
	ld.shared.f64 	%fd9, [%r9];
	fma.rn.f64 	%fd10, %fd8, %fd9, 0d0000000000000000;
	ld.shared.f64 	%fd11, [_ZZ18convolution_sharedPdS_S_E2sF+56];
	ld.shared.f64 	%fd12, [%r9+8];
	fma.rn.f64 	%fd13, %fd11, %fd12, %fd10;
	ld.shared.f64 	%fd14, [_ZZ18convolution_sharedPdS_S_E2sF+48];
	ld.shared.f64 	%fd15, [%r9+16];
	fma.rn.f64 	%fd16, %fd14, %fd15, %fd13;
	ld.shared.f64 	%fd17, [_ZZ18convolution_sharedPdS_S_E2sF+40];
	ld.shared.f64 	%fd18, [%r9+256];
	fma.rn.f64 	%fd19, %fd17, %fd18, %fd16;
	ld.shared.f64 	%fd20, [_ZZ18convolution_sharedPdS_S_E2sF+32];
	ld.shared.f64 	%fd21, [%r9+264];
	fma.rn.f64 	%fd22, %fd20, %fd21, %fd19;
	ld.shared.f64 	%fd23, [_ZZ18convolution_sharedPdS_S_E2sF+24];
	ld.shared.f64 	%fd24, [%r9+272];
	fma.rn.f64 	%fd25, %fd23, %fd24, %fd22;
	ld.shared.f64 	%fd26, [_ZZ18convolution_sharedPdS_S_E2sF+16];
	ld.shared.f64 	%fd27, [%r9+512];
	fma.rn.f64 	%fd28, %fd26, %fd27, %fd25;
	ld.shared.f64 	%fd29, [_ZZ18convolution_sharedPdS_S_E2sF+8];
	ld.shared.f64 	%fd30, [%r9+520];
	fma.rn.f64 	%fd31, %fd29, %fd30, %fd28;
	ld.shared.f64 	%fd32, [_ZZ18convolution_sharedPdS_S_E2sF];
	ld.shared.f64 	%fd33, [%r9+528];
	fma.rn.f64 	%fd34, %fd32, %fd33, %fd31;
	ld.shared.f64 	%fd35, [_ZZ18convolution_sharedPdS_S_E2sF+136];
	ld.shared.f64 	%fd36, [%r9+8192];
	fma.rn.f64 	%fd37, %fd35, %fd36, %fd34;
	ld.shared.f64 	%fd38, [_ZZ18convolution_sharedPdS_S_E2sF+128];
	ld.shared.f64 	%fd39, [%r9+8200];
	fma.rn.f64 	%fd40, %fd38, %fd39, %fd37;
	ld.shared.f64 	%fd41, [_ZZ18convolution_sharedPdS_S_E2sF+120];
	ld.shared.f64 	%fd42, [%r9+8208];
	fma.rn.f64 	%fd43, %fd41, %fd42, %fd40;
	ld.shared.f64 	%fd44, [_ZZ18convolution_sharedPdS_S_E2sF+112];
	ld.shared.f64 	%fd45, [%r9+8448];
	fma.rn.f64 	%fd46, %fd44, %fd45, %fd43;
	ld.shared.f64 	%fd47, [_ZZ18convolution_sharedPdS_S_E2sF+104];
	ld.shared.f64 	%fd48, [%r9+8456];
	fma.rn.f64 	%fd49, %fd47, %fd48, %fd46;
	ld.shared.f64 	%fd50, [_ZZ18convolution_sharedPdS_S_E2sF+96];
	ld.shared.f64 	%fd51, [%r9+8464];
	fma.rn.f64 	%fd52, %fd50, %fd51, %fd49;
	ld.shared.f64 	%fd53, [_ZZ18convolution_sharedPdS_S_E2sF+88];
	ld.shared.f64 	%fd54, [%r9+8704];
	fma.rn.f64 	%fd55, %fd53, %fd54, %fd52;
	ld.shared.f64 	%fd56, [_ZZ18convolution_sharedPdS_S_E2sF+80];
	ld.shared.f64 	%fd57, [%r9+8712];
	fma.rn.f64 	%fd58, %fd56, %fd57, %fd55;
	ld.shared.f64 	%fd59, [_ZZ18convolution_sharedPdS_S_E2sF+72];
	ld.shared.f64 	%fd60, [%r9+8720];
	fma.rn.f64 	%fd61, %fd59, %fd60, %fd58;
	ld.shared.f64 	%fd62, [_ZZ18convolution_sharedPdS_S_E2sF+208];
	ld.shared.f64 	%fd63, [%r9+16384];
	fma.rn.f64 	%fd64, %fd62, %fd63, %fd61;
	ld.shared.f64 	%fd65, [_ZZ18convolution_sharedPdS_S_E2sF+200];
	ld.shared.f64 	%fd66, [%r9+16392];
	fma.rn.f64 	%fd67, %fd65, %fd66, %fd64;
	ld.shared.f64 	%fd68, [_ZZ18convolution_sharedPdS_S_E2sF+192];
	ld.shared.f64 	%fd69, [%r9+16400];
	fma.rn.f64 	%fd70, %fd68, %fd69, %fd67;
	ld.shared.f64 	%fd71, [_ZZ18convolution_sharedPdS_S_E2sF+184];
	ld.shared.f64 	%fd72, [%r9+16640];
	fma.rn.f64 	%fd73, %fd71, %fd72, %fd70;
	ld.shared.f64 	%fd74, [_ZZ18convolution_sharedPdS_S_E2sF+176];
	ld.shared.f64 	%fd75, [%r9+16648];
	fma.rn.f64 	%fd76, %fd74, %fd75, %fd73;
	ld.shared.f64 	%fd77, [_ZZ18convolution_sharedPdS_S_E2sF+168];
	ld.shared.f64 	%fd78, [%r9+16656];
	fma.rn.f64 	%fd79, %fd77, %fd78, %fd76;
	ld.shared.f64 	%fd80, [_ZZ18convolution_sharedPdS_S_E2sF+160];
	ld.shared.f64 	%fd81, [%r9+16896];
	fma.rn.f64 	%fd82, %fd80, %fd81, %fd79;
	ld.shared.f64 	%fd83, [_ZZ18convolution_sharedPdS_S_E2sF+152];
	ld.shared.f64 	%fd84, [%r9+16904];
	fma.rn.f64 	%fd85, %fd83, %fd84, %fd82;
	ld.shared.f64 	%fd86, [_ZZ18convolution_sharedPdS_S_E2sF+144];
	ld.shared.f64 	%fd87, [%r9+16912];
	fma.rn.f64 	%fd1, %fd86, %fd87, %fd85;
	bar.sync 	0;
	add.s32 	%r23, %r5, 1024;
	setp.ge.u32 	%p8, %r3, %r23;
	setp.gt.u32 	%p9, %r4, 1023;
	or.pred  	%p10, %p8, %p9;
	@%p10 bra 	$L__BB1_18;
	shl.b32 	%r25, %r4, 1;
	sub.s32 	%r26, %r3, %r25;
	shl.b32 	%r27, %r8, 20;
	add.s32 	%r28, %r27, %r26;
	cvta.to.global.u64 	%rd13, %rd4;
	mul.wide.u32 	%rd14, %r28, 8;
	add.s64 	%rd15, %rd13, %rd14;
	st.global.f64 	[%rd15], %fd1;
$L__BB1_18:
	ret;

}


// ===== COMPILED SASS (sm_100) =====

	.target	sm_100

	.elftype	@"ET_EXEC"


//--------------------- .note.nv.tkinfo           --------------------------
	.section	.note.nv.tkinfo,"",@"SHT_NOTE"
	.sectionflags	@"SHF_NOTE_NV_TKINFO"
	.tkinfo
        /*0018*/ 	.word	0x00000002
        /*0030*/ 	.string	""
        /*0030*/ 	.string	"ptxas"
        /*0030*/ 	.string	"Cuda compilation tools, release 13.0, V13.0.88"
        /*0030*/ 	.string	"Build cuda_13.0.r13.0/compiler.36424714_0"
        /*0030*/ 	.string	"-arch sm_100 -m 64 "



//--------------------- .note.nv.cuinfo           --------------------------
	.section	.note.nv.cuinfo,"",@"SHT_NOTE"
	.sectionflags	@"SHF_NOTE_NV_CUINFO"
        /*0018*/ 	.short	0x0002
        /*001a*/ 	.short	0x0064
        /*001c*/ 	.short	0x0082
	.zero		2


//--------------------- .nv.info                  --------------------------
	.section	.nv.info,"",@"SHT_CUDA_INFO"
	.align	4


	//----- nvinfo : EIATTR_REGCOUNT
	.align		4
        /*0000*/ 	.byte	0x04, 0x2f
        /*0002*/ 	.short	(.L_1 - .L_0)
	.align		4
.L_0:
        /*0004*/ 	.word	index@(_Z11convolutionPdS_S_)
        /*0008*/ 	.word	0x00000020


	//----- nvinfo : EIATTR_FRAME_SIZE
	.align		4
.L_1:
        /*000c*/ 	.byte	0x04, 0x11
        /*000e*/ 	.short	(.L_3 - .L_2)
	.align		4
.L_2:
        /*0010*/ 	.word	index@(_Z11convolutionPdS_S_)
        /*0014*/ 	.word	0x00000000


	//----- nvinfo : EIATTR_REGCOUNT
	.align		4
.L_3:
        /*0018*/ 	.byte	0x04, 0x2f
        /*001a*/ 	.short	(.L_5 - .L_4)
	.align		4
.L_4:
        /*001c*/ 	.word	index@(_Z18convolution_sharedPdS_S_)
        /*0020*/ 	.word	0x0000001c


	//----- nvinfo : EIATTR_FRAME_SIZE
	.align		4
.L_5:
        /*0024*/ 	.byte	0x04, 0x11
        /*0026*/ 	.short	(.L_7 - .L_6)
	.align		4
.L_6:
        /*0028*/ 	.word	index@(_Z18convolution_sharedPdS_S_)
        /*002c*/ 	.word	0x00000000


	//----- nvinfo : EIATTR_MIN_STACK_SIZE
	.align		4
.L_7:
        /*0030*/ 	.byte	0x04, 0x12
        /*0032*/ 	.short	(.L_9 - .L_8)
	.align		4
.L_8:
        /*0034*/ 	.word	index@(_Z18convolution_sharedPdS_S_)
        /*0038*/ 	.word	0x00000000


	//----- nvinfo : EIATTR_MIN_STACK_SIZE
	.align		4
.L_9:
        /*003c*/ 	.byte	0x04, 0x12
        /*003e*/ 	.short	(.L_11 - .L_10)
	.align		4
.L_10:
        /*0040*/ 	.word	index@(_Z11convolutionPdS_S_)
        /*0044*/ 	.word	0x00000000
.L_11:


//--------------------- .nv.compat                --------------------------
	.section	.nv.compat,"",@"SHT_CUDA_COMPAT_INFO"
	.align	4
        /*0000*/ 	.byte	0x02, 0x09, 0x00, 0x00, 0x02, 0x02, 0x01, 0x00, 0x02, 0x05, 0x05, 0x00, 0x03, 0x07, 0x01, 0x01
        /*0010*/ 	.byte	0x02, 0x03, 0x00, 0x00, 0x02, 0x06, 0x01, 0x00, 0x04, 0x0b, 0x08, 0x00, 0x01, 0x00, 0x00, 0x00
        /*0020*/ 	.byte	0x00, 0x00, 0x00, 0x00


//--------------------- .nv.info._Z18convolution_sharedPdS_S_ --------------------------
	.section	.nv.info._Z18convolution_sharedPdS_S_,"",@"SHT_CUDA_INFO"
	.sectionflags	@""
	.align	4


	//----- nvinfo : EIATTR_CUDA_API_VERSION
	.align		4
        /*0000*/ 	.byte	0x04, 0x37
        /*0002*/ 	.short	(.L_13 - .L_12)
.L_12:
        /*0004*/ 	.word	0x00000082


	//----- nvinfo : EIATTR_KPARAM_INFO
	.align		4
.L_13:
        /*0008*/ 	.byte	0x04, 0x17
        /*000a*/ 	.short	(.L_15 - .L_14)
.L_14:
        /*000c*/ 	.word	0x00000000
        /*0010*/ 	.short	0x0002
        /*0012*/ 	.short	0x0010
        /*0014*/ 	.byte	0x00, 0xf5, 0x21, 0x00


	//----- nvinfo : EIATTR_KPARAM_INFO
	.align		4
.L_15:
        /*0018*/ 	.byte	0x04, 0x17
        /*001a*/ 	.short	(.L_17 - .L_16)
.L_16:
        /*001c*/ 	.word	0x00000000
        /*0020*/ 	.short	0x0001
        /*0022*/ 	.short	0x0008
        /*0024*/ 	.byte	0x00, 0xf5, 0x21, 0x00


	//----- nvinfo : EIATTR_KPARAM_INFO
	.align		4
.L_17:
        /*0028*/ 	.byte	0x04, 0x17
        /*002a*/ 	.short	(.L_19 - .L_18)
.L_18:
        /*002c*/ 	.word	0x00000000
        /*0030*/ 	.short	0x0000
        /*0032*/ 	.short	0x0000
        /*0034*/ 	.byte	0x00, 0xf5, 0x21, 0x00


	//----- nvinfo : EIATTR_SPARSE_MMA_MASK
	.align		4
.L_19:
        /*0038*/ 	.byte	0x03, 0x50
        /*003a*/ 	.short	0x0000


	//----- nvinfo : EIATTR_MAXREG_COUNT
	.align		4
        /*003c*/ 	.byte	0x03, 0x1b
        /*003e*/ 	.short	0x00ff


	//----- nvinfo : EIATTR_NUM_BARRIERS
	.align		4
        /*0040*/ 	.byte	0x02, 0x4c
        /*0042*/ 	.byte	0x01
	.zero		1


	//----- nvinfo : EIATTR_MERCURY_ISA_VERSION
	.align		4
        /*0044*/ 	.byte	0x03, 0x5f
        /*0046*/ 	.short	0x0101


	//----- nvinfo : EIATTR_VRC_CTA_INIT_COUNT
	.align		4
        /*0048*/ 	.byte	0x02, 0x4a
	.zero		1
	.zero		1


	//----- nvinfo : EIATTR_EXIT_INSTR_OFFSETS
	.align		4
        /*004c*/ 	.byte	0x04, 0x1c
        /*004e*/ 	.short	(.L_21 - .L_20)


	//   ....[0]....
.L_20:
        /*0050*/ 	.word	0x00000340


	//   ....[1]....
        /*0054*/ 	.word	0x000007a0


	//   ....[2]....
        /*0058*/ 	.word	0x00000830


	//----- nvinfo : EIATTR_CBANK_PARAM_SIZE
	.align		4
.L_21:
        /*005c*/ 	.byte	0x03, 0x19
        /*005e*/ 	.short	0x0018


	//----- nvinfo : EIATTR_PARAM_CBANK
	.align		4
        /*0060*/ 	.byte	0x04, 0x0a
        /*0062*/ 	.short	(.L_23 - .L_22)
	.align		4
.L_22:
        /*0064*/ 	.word	index@(.nv.constant0._Z18convolution_sharedPdS_S_)
        /*0068*/ 	.short	0x0380
        /*006a*/ 	.short	0x0018


	//----- nvinfo : EIATTR_SW_WAR
	.align		4
.L_23:
        /*006c*/ 	.byte	0x04, 0x36
        /*006e*/ 	.short	(.L_25 - .L_24)
.L_24:
        /*0070*/ 	.word	0x00000008
.L_25:


//--------------------- .nv.info._Z11convolutionPdS_S_ --------------------------
	.section	.nv.info._Z11convolutionPdS_S_,"",@"SHT_CUDA_INFO"
	.sectionflags	@""
	.align	4


	//----- nvinfo : EIATTR_CUDA_API_VERSION
	.align		4
        /*0000*/ 	.byte	0x04, 0x37
        /*0002*/ 	.short	(.L_27 - .L_26)
.L_26:
        /*0004*/ 	.word	0x00000082


	//----- nvinfo : EIATTR_KPARAM_INFO
	.align		4
.L_27:
        /*0008*/ 	.byte	0x04, 0x17
        /*000a*/ 	.short	(.L_29 - .L_28)
.L_28:
        /*000c*/ 	.word	0x00000000
        /*0010*/ 	.short	0x0002
        /*0012*/ 	.short	0x0010
        /*0014*/ 	.byte	0x00, 0xf5, 0x21, 0x00


	//----- nvinfo : EIATTR_KPARAM_INFO
	.align		4
.L_29:
        /*0018*/ 	.byte	0x04, 0x17
        /*001a*/ 	.short	(.L_31 - .L_30)
.L_30:
        /*001c*/ 	.word	0x00000000
        /*0020*/ 	.short	0x0001
        /*0022*/ 	.short	0x0008
        /*0024*/ 	.byte	0x00, 0xf5, 0x21, 0x00


	//----- nvinfo : EIATTR_KPARAM_INFO
	.align		4
.L_31:
        /*0028*/ 	.byte	0x04, 0x17
        /*002a*/ 	.short	(.L_33 - .L_32)
.L_32:
        /*002c*/ 	.word	0x00000000
        /*0030*/ 	.short	0x0000
        /*0032*/ 	.short	0x0000
        /*0034*/ 	.byte	0x00, 0xf5, 0x21, 0x00


	//----- nvinfo : EIATTR_SPARSE_MMA_MASK
	.align		4
.L_33:
        /*0038*/ 	.byte	0x03, 0x50
        /*003a*/ 	.short	0x0000


	//----- nvinfo : EIATTR_MAXREG_COUNT
	.align		4
        /*003c*/ 	.byte	0x03, 0x1b
        /*003e*/ 	.short	0x00ff


	//----- nvinfo : EIATTR_MERCURY_ISA_VERSION
	.align		4
        /*0040*/ 	.byte	0x03, 0x5f
        /*0042*/ 	.short	0x0101


	//----- nvinfo : EIATTR_VRC_CTA_INIT_COUNT
	.align		4
        /*0044*/ 	.byte	0x02, 0x4a
	.zero		1
	.zero		1


	//----- nvinfo : EIATTR_EXIT_INSTR_OFFSETS
	.align		4
        /*0048*/ 	.byte	0x04, 0x1c
        /*004a*/ 	.short	(.L_35 - .L_34)


	//   ....[0]....
.L_34:
        /*004c*/ 	.word	0x00000630


	//----- nvinfo : EIATTR_CBANK_PARAM_SIZE
	.align		4
.L_35:
        /*0050*/ 	.byte	0x03, 0x19
        /*0052*/ 	.short	0x0018


	//----- nvinfo : EIATTR_PARAM_CBANK
	.align		4
        /*0054*/ 	.byte	0x04, 0x0a
        /*0056*/ 	.short	(.L_37 - .L_36)
	.align		4
.L_36:
        /*0058*/ 	.word	index@(.nv.constant0._Z11convolutionPdS_S_)
        /*005c*/ 	.short	0x0380
        /*005e*/ 	.short	0x0018


	//----- nvinfo : EIATTR_SW_WAR
	.align		4
.L_37:
        /*0060*/ 	.byte	0x04, 0x36
        /*0062*/ 	.short	(.L_39 - .L_38)
.L_38:
        /*0064*/ 	.word	0x00000008
.L_39:


//--------------------- .nv.callgraph             --------------------------
	.section	.nv.callgraph,"",@"SHT_CUDA_CALLGRAPH"
	.align	4
	.sectionentsize	8
	.align		4
        /*0000*/ 	.word	0x00000000
	.align		4
        /*0004*/ 	.word	0xffffffff
	.align		4
        /*0008*/ 	.word	0x00000000
	.align		4
        /*000c*/ 	.word	0xfffffffe
	.align		4
        /*0010*/ 	.word	0x00000000
	.align		4
        /*0014*/ 	.word	0xfffffffd
	.align		4
        /*0018*/ 	.word	0x00000000
	.align		4
        /*001c*/ 	.word	0xfffffffc


//--------------------- .text._Z18convolution_sharedPdS_S_ --------------------------
	.section	.text._Z18convolution_sharedPdS_S_,"ax",@progbits
	.align	128
        .global         _Z18convolution_sharedPdS_S_
        .type           _Z18convolution_sharedPdS_S_,@function
        .size           _Z18convolution_sharedPdS_S_,(.L_x_2 - _Z18convolution_sharedPdS_S_)
        .other          _Z18convolution_sharedPdS_S_,@"STO_CUDA_ENTRY STV_DEFAULT"
_Z18convolution_sharedPdS_S_:
.text._Z18convolution_sharedPdS_S_:
[----:B------:R-:W-:Y:S01]  /*0000*/  LDC R1, c[0x0][0x37c] ;  /* 0x0000df00ff017b82 */ /* 0x000fe20000000800 */
[----:B------:R-:W0:Y:S07]  /*0010*/  S2R R17, SR_CTAID.Y ;  /* 0x0000000000117919 */ /* 0x000e2e0000002600 */
[----:B------:R-:W1:Y:S01]  /*0020*/  LDC.64 R24, c[0x0][0x380] ;  /* 0x0000e000ff187b82 */ /* 0x000e620000000a00 */
[----:B------:R-:W2:Y:S01]  /*0030*/  LDCU.64 UR8, c[0x0][0x358] ;  /* 0x00006b00ff0877ac */ /* 0x000ea20008000a00 */
[----:B------:R-:W0:Y:S01]  /*0040*/  S2R R22, SR_TID.Y ;  /* 0x0000000000167919 */ /* 0x000e220000002200 */
[----:B------:R-:W3:Y:S05]  /*0050*/  S2R R2, SR_CTAID.X ;  /* 0x0000000000027919 */ /* 0x000eea0000002500 */
[----:B------:R-:W4:Y:S01]  /*0060*/  LDC.64 R14, c[0x0][0x388] ;  /* 0x0000e200ff0e7b82 */ /* 0x000f220000000a00 */
[----:B------:R-:W5:Y:S01]  /*0070*/  S2R R3, SR_TID.X ;  /* 0x0000000000037919 */ /* 0x000f620000002100 */
[----:B------:R-:W2:Y:S01]  /*0080*/  S2R R0, SR_CTAID.Z ;  /* 0x0000000000007919 */ /* 0x000ea20000002700 */
[----:B0-----:R-:W-:-:S02]  /*0090*/  IMAD R16, R17, 0x1e, R22 ;  /* 0x0000001e11107824 */ /* 0x001fc400078e0216 */
[----:B---3--:R-:W-:Y:S02]  /*00a0*/  IMAD R17, R17, 0x402, R2 ;  /* 0x0000040211117824 */ /* 0x008fe400078e0202 */
[----:B------:R-:W-:Y:S02]  /*00b0*/  IMAD R2, R16, 0x402, RZ ;  /* 0x0000040210027824 */ /* 0x000fe400078e02ff */
[----:B-----5:R-:W-:-:S03]  /*00c0*/  IMAD R20, R22, 0x402, R3 ;  /* 0x0000040216147824 */ /* 0x020fc600078e0203 */
[----:B------:R-:W-:Y:S01]  /*00d0*/  IADD3 R4, PT, PT, R2, 0x402, RZ ;  /* 0x0000040202047810 */ /* 0x000fe20007ffe0ff */
[--C-:B------:R-:W-:Y:S02]  /*00e0*/  IMAD R17, R17, 0x1e, R20.reuse ;  /* 0x0000001e11117824 */ /* 0x100fe400078e0214 */
[C---:B------:R-:W-:Y:S02]  /*00f0*/  IMAD R20, R22.reuse, -0x3e2, R20 ;  /* 0xfffffc1e16147824 */ /* 0x040fe400078e0214 */
[C---:B-1----:R-:W-:Y:S01]  /*0100*/  IMAD.WIDE.U32 R24, R17.reuse, 0x8, R24 ;  /* 0x0000000811187825 */ /* 0x042fe200078e0018 */
[CC--:B------:R-:W-:Y:S02]  /*0110*/  ISETP.GE.U32.AND P2, PT, R17.reuse, R4.reuse, PT ;  /* 0x000000041100720c */ /* 0x0c0fe40003f46070 */
[----:B------:R-:W-:Y:S01]  /*0120*/  ISETP.GE.U32.AND P0, PT, R17, R4, PT ;  /* 0x000000041100720c */ /* 0x000fe20003f06070 */
[----:B------:R-:W-:-:S04]  /*0130*/  IMAD R21, R22, -0x1d, R20 ;  /* 0xffffffe316157824 */ /* 0x000fc800078e0214 */
[----:B--2---:R-:W-:Y:S01]  /*0140*/  IMAD R5, R0, 0x1b, R21 ;  /* 0x0000001b00057824 */ /* 0x004fe200078e0215 */
[----:B------:R-:W-:-:S03]  /*0150*/  ISETP.GT.U32.AND P1, PT, R21, 0x8, PT ;  /* 0x000000081500780c */ /* 0x000fc60003f24070 */
[----:B----4-:R-:W-:Y:S02]  /*0160*/  IMAD.WIDE.U32 R14, R5, 0x8, R14 ;  /* 0x00000008050e7825 */ /* 0x010fe400078e000e */
[C---:B------:R-:W-:Y:S02]  /*0170*/  @!P2 IADD3 R8, P3, PT, R24.reuse, 0x1000000, RZ ;  /* 0x010000001808a810 */ /* 0x040fe40007f7e0ff */
[----:B------:R-:W-:Y:S01]  /*0180*/  @!P2 IADD3 R12, P4, PT, R24, 0x1000000, RZ ;  /* 0x01000000180ca810 */ /* 0x000fe20007f9e0ff */
[----:B------:R-:W2:Y:S01]  /*0190*/  @!P0 LDG.E.64 R4, desc[UR8][R24.64] ;  /* 0x0000000818048981 */ /* 0x000ea2000c1e1b00 */
[----:B------:R-:W-:-:S03]  /*01a0*/  @!P2 IADD3.X R9, PT, PT, RZ, R25, RZ, P3, !PT ;  /* 0x00000019ff09a210 */ /* 0x000fc60001ffe4ff */
[----:B------:R-:W-:Y:S01]  /*01b0*/  @!P2 IMAD.X R13, RZ, RZ, R25, P4 ;  /* 0x000000ffff0da224 */ /* 0x000fe200020e0619 */
[----:B------:R-:W3:Y:S04]  /*01c0*/  @!P1 LDG.E.64 R6, desc[UR8][R14.64] ;  /* 0x000000080e069981 */ /* 0x000ee8000c1e1b00 */
[----:B------:R-:W4:Y:S04]  /*01d0*/  @!P2 LDG.E.64 R8, desc[UR8][R8.64+-0x7f7fe0] ;  /* 0x808020080808a981 */ /* 0x000f28000c1e1b00 */
[----:B------:R-:W5:Y:S04]  /*01e0*/  @!P1 LDG.E.64 R10, desc[UR8][R14.64+0x48] ;  /* 0x000048080e0a9981 */ /* 0x000f68000c1e1b00 */
[----:B------:R-:W5:Y:S04]  /*01f0*/  @!P2 LDG.E.64 R12, desc[UR8][R12.64+0x10040] ;  /* 0x010040080c0ca981 */ /* 0x000f68000c1e1b00 */
[----:B------:R-:W5:Y:S01]  /*0200*/  @!P1 LDG.E.64 R18, desc[UR8][R14.64+0x90] ;  /* 0x000090080e129981 */ /* 0x000f62000c1e1b00 */
[----:B------:R-:W0:Y:S01]  /*0210*/  S2UR UR6, SR_CgaCtaId ;  /* 0x00000000000679c3 */ /* 0x000e220000008800 */
[----:B------:R-:W-:-:S02]  /*0220*/  UMOV UR4, 0x400 ;  /* 0x0000040000047882 */ /* 0x000fc40000000000 */
[----:B------:R-:W-:Y:S01]  /*0230*/  UIADD3 UR5, UPT, UPT, UR4, 0x6000, URZ ;  /* 0x0000600004057890 */ /* 0x000fe2000fffe0ff */
[----:B------:R-:W-:Y:S01]  /*0240*/  VIMNMX.U32 R22, PT, PT, R22, R3, !PT ;  /* 0x0000000316167248 */ /* 0x000fe20007fe0000 */
[----:B0-----:R-:W-:Y:S02]  /*0250*/  ULEA UR4, UR6, UR4, 0x18 ;  /* 0x0000000406047291 */ /* 0x001fe4000f8ec0ff */
[----:B------:R-:W-:-:S04]  /*0260*/  ULEA UR5, UR6, UR5, 0x18 ;  /* 0x0000000506057291 */ /* 0x000fc8000f8ec0ff */
[----:B------:R-:W-:Y:S02]  /*0270*/  LEA R3, R20, UR4, 0x3 ;  /* 0x0000000414037c11 */ /* 0x000fe4000f8e18ff */
[----:B------:R-:W-:Y:S02]  /*0280*/  LEA R21, R21, UR5, 0x3 ;  /* 0x0000000515157c11 */ /* 0x000fe4000f8e18ff */
[----:B------:R-:W-:Y:S01]  /*0290*/  ISETP.GT.U32.AND P3, PT, R22, 0x1d, PT ;  /* 0x0000001d1600780c */ /* 0x000fe20003f64070 */
[----:B--2---:R0:W-:Y:S04]  /*02a0*/  @!P0 STS.64 [R3], R4 ;  /* 0x0000000403008388 */ /* 0x0041e80000000a00 */
[----:B------:R0:W-:Y:S04]  /*02b0*/  @P0 STS.64 [R3], RZ ;  /* 0x000000ff03000388 */ /* 0x0001e80000000a00 */
[----:B---3--:R0:W-:Y:S04]  /*02c0*/  @!P1 STS.64 [R21], R6 ;  /* 0x0000000615009388 */ /* 0x0081e80000000a00 */
[----:B------:R0:W-:Y:S04]  /*02d0*/  @P2 STS.64 [R3+0x2000], RZ ;  /* 0x002000ff03002388 */ /* 0x0001e80000000a00 */
[----:B----4-:R0:W-:Y:S04]  /*02e0*/  @!P2 STS.64 [R3+0x2000], R8 ;  /* 0x002000080300a388 */ /* 0x0101e80000000a00 */
[----:B-----5:R0:W-:Y:S04]  /*02f0*/  @!P1 STS.64 [R21+0x48], R10 ;  /* 0x0000480a15009388 */ /* 0x0201e80000000a00 */
[----:B------:R0:W-:Y:S04]  /*0300*/  @P2 STS.64 [R3+0x4000], RZ ;  /* 0x004000ff03002388 */ /* 0x0001e80000000a00 */
[----:B------:R0:W-:Y:S04]  /*0310*/  @!P2 STS.64 [R3+0x4000], R12 ;  /* 0x0040000c0300a388 */ /* 0x0001e80000000a00 */
[----:B------:R0:W-:Y:S01]  /*0320*/  @!P1 STS.64 [R21+0x90], R18 ;  /* 0x0000901215009388 */ /* 0x0001e20000000a00 */
[----:B------:R-:W-:Y:S06]  /*0330*/  BAR.SYNC.DEFER_BLOCKING 0x0 ;  /* 0x0000000000007b1d */ /* 0x000fec0000010000 */
[----:B------:R-:W-:Y:S05]  /*0340*/  @P3 EXIT ;  /* 0x000000000000394d */ /* 0x000fea0003800000 */
[----:B------:R-:W-:Y:S01]  /*0350*/  LDS.64 R22, [R3] ;  /* 0x0000000003167984 */ /* 0x000fe20000000a00 */
[----:B------:R-:W-:Y:S02]  /*0360*/  IADD3 R2, PT, PT, R2, 0x400, RZ ;  /* 0x0000040002027810 */ /* 0x000fe40007ffe0ff */
[----:B------:R-:W-:Y:S01]  /*0370*/  ISETP.GT.U32.AND P0, PT, R16, 0x3ff, PT ;  /* 0x000003ff1000780c */ /* 0x000fe20003f04070 */
[----:B0-----:R-:W0:Y:S03]  /*0380*/  LDS.128 R4, [UR4+0x6040] ;  /* 0x00604004ff047984 */ /* 0x001e260008000c00 */
[----:B------:R-:W-:Y:S01]  /*0390*/  ISETP.GE.U32.OR P0, PT, R17, R2, P0 ;  /* 0x000000021100720c */ /* 0x000fe20000706470 */
[----:B------:R-:W-:Y:S04]  /*03a0*/  LDS.64 R18, [R3+0x8] ;  /* 0x0000080003127984 */ /* 0x000fe80000000a00 */
[----:B------:R-:W1:Y:S04]  /*03b0*/  LDS.128 R12, [UR4+0x6030] ;  /* 0x00603004ff0c7984 */ /* 0x000e680008000c00 */
[----:B------:R-:W2:Y:S04]  /*03c0*/  LDS.64 R24, [R3+0x10] ;  /* 0x0000100003187984 */ /* 0x000ea80000000a00 */
[----:B------:R-:W-:Y:S04]  /*03d0*/  LDS.64 R20, [R3+0x100] ;  /* 0x0001000003147984 */ /* 0x000fe80000000a00 */
[----:B------:R-:W3:Y:S01]  /*03e0*/  LDS.128 R8, [UR4+0x6020] ;  /* 0x00602004ff087984 */ /* 0x000ee20008000c00 */
[----:B0-----:R-:W-:-:S03]  /*03f0*/  DFMA R22, R4, R22, RZ ;  /* 0x000000160416722b */ /* 0x001fc600000000ff */
[----:B------:R-:W0:Y:S05]  /*0400*/  LDS.64 R4, [R3+0x108] ;  /* 0x0001080003047984 */ /* 0x000e2a0000000a00 */
[----:B-1----:R-:W-:Y:S02]  /*0410*/  DFMA R14, R14, R18, R22 ;  /* 0x000000120e0e722b */ /* 0x002fe40000000016 */
[----:B------:R-:W-:Y:S04]  /*0420*/  LDS.64 R22, [R3+0x110] ;  /* 0x0001100003167984 */ /* 0x000fe80000000a00 */
[----:B------:R-:W-:Y:S02]  /*0430*/  LDS.64 R18, [R3+0x200] ;  /* 0x0002000003127984 */ /* 0x000fe40000000a00 */
[----:B--2---:R-:W-:-:S02]  /*0440*/  DFMA R24, R24, R12, R14 ;  /* 0x0000000c1818722b */ /* 0x004fc4000000000e */
[----:B------:R-:W1:Y:S06]  /*0450*/  LDS.128 R12, [UR4+0x6010] ;  /* 0x00601004ff0c7984 */ /* 0x000e6c0008000c00 */
[----:B---3--:R-:W-:Y:S01]  /*0460*/  DFMA R24, R10, R20, R24 ;  /* 0x000000140a18722b */ /* 0x008fe20000000018 */
[----:B------:R-:W-:Y:S07]  /*0470*/  LDS.64 R20, [R3+0x208] ;  /* 0x0002080003147984 */ /* 0x000fee0000000a00 */
[----:B0-----:R-:W-:Y:S01]  /*0480*/  DFMA R24, R4, R8, R24 ;  /* 0x000000080418722b */ /* 0x001fe20000000018 */
[----:B------:R-:W0:Y:S04]  /*0490*/  LDS.128 R8, [UR4+0x6000] ;  /* 0x00600004ff087984 */ /* 0x000e280008000c00 */
[----:B------:R-:W2:Y:S03]  /*04a0*/  LDS.64 R4, [R3+0x210] ;  /* 0x0002100003047984 */ /* 0x000ea60000000a00 */
[----:B-1----:R-:W-:Y:S01]  /*04b0*/  DFMA R24, R14, R22, R24 ;  /* 0x000000160e18722b */ /* 0x002fe20000000018 */
[----:B------:R-:W-:Y:S07]  /*04c0*/  LDS.64 R22, [R3+0x2000] ;  /* 0x0020000003167984 */ /* 0x000fee0000000a00 */
[----:B------:R-:W-:Y:S01]  /*04d0*/  DFMA R24, R18, R12, R24 ;  /* 0x0000000c1218722b */ /* 0x000fe20000000018 */
[----:B------:R-:W1:Y:S04]  /*04e0*/  LDS.128 R12, [UR4+0x6080] ;  /* 0x00608004ff0c7984 */ /* 0x000e680008000c00 */
[----:B------:R-:W3:Y:S03]  /*04f0*/  LDS.64 R18, [R3+0x2008] ;  /* 0x0020080003127984 */ /* 0x000ee60000000a00 */
[----:B0-----:R-:W-:Y:S01]  /*0500*/  DFMA R24, R10, R20, R24 ;  /* 0x000000140a18722b */ /* 0x001fe20000000018 */
[----:B------:R-:W-:Y:S07]  /*0510*/  LDS.64 R20, [R3+0x2010] ;  /* 0x0020100003147984 */ /* 0x000fee0000000a00 */
[----:B--2---:R-:W-:Y:S01]  /*0520*/  DFMA R24, R4, R8, R24 ;  /* 0x000000080418722b */ /* 0x004fe20000000018 */
[----:B------:R-:W0:Y:S04]  /*0530*/  LDS.128 R8, [UR4+0x6070] ;  /* 0x00607004ff087984 */ /* 0x000e280008000c00 */
[----:B------:R-:W2:Y:S03]  /*0540*/  LDS.64 R4, [R3+0x2100] ;  /* 0x0021000003047984 */ /* 0x000ea60000000a00 */
[----:B-1----:R-:W-:Y:S01]  /*0550*/  DFMA R24, R14, R22, R24 ;  /* 0x000000160e18722b */ /* 0x002fe20000000018 */
[----:B------:R-:W-:Y:S07]  /*0560*/  LDS.64 R22, [R3+0x2108] ;  /* 0x0021080003167984 */ /* 0x000fee0000000a00 */
[----:B---3--:R-:W-:Y:S01]  /*0570*/  DFMA R24, R18, R12, R24 ;  /* 0x0000000c1218722b */ /* 0x008fe20000000018 */
[----:B------:R-:W1:Y:S04]  /*0580*/  LDS.128 R12, [UR4+0x6060] ;  /* 0x00606004ff0c7984 */ /* 0x000e680008000c00 */
[----:B------:R-:W3:Y:S03]  /*0590*/  LDS.64 R18, [R3+0x2110] ;  /* 0x0021100003127984 */ /* 0x000ee60000000a00 */
[----:B0-----:R-:W-:Y:S01]  /*05a0*/  DFMA R24, R10, R20, R24 ;  /* 0x000000140a18722b */ /* 0x001fe20000000018 */
[----:B------:R-:W-:Y:S07]  /*05b0*/  LDS.64 R20, [R3+0x2208] ;  /* 0x0022080003147984 */ /* 0x000fee0000000a00 */
[----:B--2---:R-:W-:Y:S01]  /*05c0*/  DFMA R24, R4, R8, R24 ;  /* 0x000000080418722b */ /* 0x004fe20000000018 */
[----:B------:R-:W-:Y:S04]  /*05d0*/  LDS.64 R4, [R3+0x2200] ;  /* 0x0022000003047984 */ /* 0x000fe80000000a00 */
[----:B------:R-:W0:Y:S03]  /*05e0*/  LDS.128 R8, [UR4+0x6050] ;  /* 0x00605004ff087984 */ /* 0x000e260008000c00 */
[----:B-1----:R-:W-:Y:S01]  /*05f0*/  DFMA R14, R14, R22, R24 ;  /* 0x000000160e0e722b */ /* 0x002fe20000000018 */
[----:B------:R-:W1:Y:S04]  /*0600*/  LDS.64 R22, [R3+0x2210] ;  /* 0x0022100003167984 */ /* 0x000e680000000a00 */
[----:B------:R-:W-:Y:S03]  /*0610*/  LDS.64 R24, [UR4+0x60d0] ;  /* 0x0060d004ff187984 */ /* 0x000fe60008000a00 */
[----:B---3--:R-:W-:Y:S01]  /*0620*/  DFMA R12, R18, R12, R14 ;  /* 0x0000000c120c722b */ /* 0x008fe2000000000e */
[----:B------:R-:W2:Y:S07]  /*0630*/  LDS.64 R18, [R3+0x4000] ;  /* 0x0040000003127984 */ /* 0x000eae0000000a00 */
[----:B0-----:R-:W-:Y:S01]  /*0640*/  DFMA R10, R10, R4, R12 ;  /* 0x000000040a0a722b */ /* 0x001fe2000000000c */
[----:B------:R-:W-:Y:S04]  /*0650*/  LDS.64 R4, [R3+0x4008] ;  /* 0x0040080003047984 */ /* 0x000fe80000000a00 */
[----:B------:R-:W0:Y:S03]  /*0660*/  LDS.128 R12, [UR4+0x60c0] ;  /* 0x0060c004ff0c7984 */ /* 0x000e260008000c00 */
[----:B------:R-:W-:Y:S01]  /*0670*/  DFMA R8, R20, R8, R10 ;  /* 0x000000081408722b */ /* 0x000fe2000000000a */
[----:B------:R-:W3:Y:S07]  /*0680*/  LDS.64 R20, [R3+0x4010] ;  /* 0x0040100003147984 */ /* 0x000eee0000000a00 */
[----:B-1----:R-:W-:Y:S01]  /*0690*/  DFMA R6, R22, R6, R8 ;  /* 0x000000061606722b */ /* 0x002fe20000000008 */
[----:B------:R-:W-:Y:S04]  /*06a0*/  LDS.64 R22, [R3+0x4100] ;  /* 0x0041000003167984 */ /* 0x000fe80000000a00 */
[----:B------:R-:W1:Y:S03]  /*06b0*/  LDS.128 R8, [UR4+0x60b0] ;  /* 0x0060b004ff087984 */ /* 0x000e660008000c00 */
[----:B--2---:R-:W-:Y:S01]  /*06c0*/  DFMA R6, R24, R18, R6 ;  /* 0x000000121806722b */ /* 0x004fe20000000006 */
[----:B------:R-:W2:Y:S04]  /*06d0*/  LDS.64 R18, [R3+0x4108] ;  /* 0x0041080003127984 */ /* 0x000ea80000000a00 */
[----:B------:R-:W-:Y:S03]  /*06e0*/  LDS.64 R24, [R3+0x4110] ;  /* 0x0041100003187984 */ /* 0x000fe60000000a00 */
[----:B0-----:R-:W-:-:S02]  /*06f0*/  DFMA R14, R14, R4, R6 ;  /* 0x000000040e0e722b */ /* 0x001fc40000000006 */
[----:B------:R-:W0:Y:S06]  /*0700*/  LDS.128 R4, [UR4+0x60a0] ;  /* 0x0060a004ff047984 */ /* 0x000e2c0008000c00 */
[----:B---3--:R-:W-:Y:S01]  /*0710*/  DFMA R12, R20, R12, R14 ;  /* 0x0000000c140c722b */ /* 0x008fe2000000000e */
[----:B------:R3:W4:Y:S07]  /*0720*/  LDS.64 R20, [R3+0x4200] ;  /* 0x0042000003147984 */ /* 0x00072e0000000a00 */
[----:B-1----:R-:W-:Y:S01]  /*0730*/  DFMA R22, R10, R22, R12 ;  /* 0x000000160a16722b */ /* 0x002fe2000000000c */
[----:B------:R3:W1:Y:S04]  /*0740*/  LDS.64 R10, [R3+0x4208] ;  /* 0x00420800030a7984 */ /* 0x0006680000000a00 */
[----:B------:R-:W1:Y:S03]  /*0750*/  LDS.128 R12, [UR4+0x6090] ;  /* 0x00609004ff0c7984 */ /* 0x000e660008000c00 */
[----:B--2---:R-:W-:Y:S01]  /*0760*/  DFMA R18, R18, R8, R22 ;  /* 0x000000081212722b */ /* 0x004fe20000000016 */
[----:B------:R3:W2:Y:S07]  /*0770*/  LDS.64 R8, [R3+0x4210] ;  /* 0x0042100003087984 */ /* 0x0006ae0000000a00 */
[----:B0-----:R-:W-:Y:S01]  /*0780*/  DFMA R6, R6, R24, R18 ;  /* 0x000000180606722b */ /* 0x001fe20000000012 */
[----:B------:R-:W-:Y:S06]  /*0790*/  BAR.SYNC.DEFER_BLOCKING 0x0 ;  /* 0x0000000000007b1d */ /* 0x000fec0000010000 */
[----:B---3--:R-:W-:Y:S05]  /*07a0*/  @P0 EXIT ;  /* 0x000000000000094d */ /* 0x008fea0003800000 */
[----:B------:R-:W0:Y:S01]  /*07b0*/  LDC.64 R2, c[0x0][0x390] ;  /* 0x0000e400ff027b82 */ /* 0x000e220000000a00 */
[----:B----4-:R-:W-:Y:S01]  /*07c0*/  DFMA R4, R20, R4, R6 ;  /* 0x000000041404722b */ /* 0x010fe20000000006 */
[----:B------:R-:W-:-:S04]  /*07d0*/  IMAD R17, R16, -0x2, R17 ;  /* 0xfffffffe10117824 */ /* 0x000fc800078e0211 */
[----:B------:R-:W-:-:S03]  /*07e0*/  IMAD R17, R0, 0x100000, R17 ;  /* 0x0010000000117824 */ /* 0x000fc600078e0211 */
[----:B-1----:R-:W-:-:S08]  /*07f0*/  DFMA R4, R14, R10, R4 ;  /* 0x0000000a0e04722b */ /* 0x002fd00000000004 */
[----:B--2---:R-:W-:Y:S01]  /*0800*/  DFMA R4, R8, R12, R4 ;  /* 0x0000000c0804722b */ /* 0x004fe20000000004 */
[----:B0-----:R-:W-:-:S06]  /*0810*/  IMAD.WIDE.U32 R2, R17, 0x8, R2 ;  /* 0x0000000811027825 */ /* 0x001fcc00078e0002 */
[----:B------:R-:W-:Y:S01]  /*0820*/  STG.E.64 desc[UR8][R2.64], R4 ;  /* 0x0000000402007986 */ /* 0x000fe2000c101b08 */
[----:B------:R-:W-:Y:S05]  /*0830*/  EXIT ;  /* 0x000000000000794d */ /* 0x000fea0003800000 */
.L_x_0:
[----:B------:R-:W-:-:S00]  /*0840*/  BRA `(.L_x_0) ;  /* 0xfffffffc00fc7947 */ /* 0x000fc0000383ffff */
[----:B------:R-:W-:-:S00]  /*0850*/  NOP ;  /* 0x0000000000007918 */ /* 0x000fc00000000000 */
        /* <DEDUP_REMOVED lines=10> */
.L_x_2:


//--------------------- .text._Z11convolutionPdS_S_ --------------------------
	.section	.text._Z11convolutionPdS_S_,"ax",@progbits
	.align	128
        .global         _Z11convolutionPdS_S_
        .type           _Z11convolutionPdS_S_,@function
        .size           _Z11convolutionPdS_S_,(.L_x_3 - _Z11convolutionPdS_S_)
        .other          _Z11convolutionPdS_S_,@"STO_CUDA_ENTRY STV_DEFAULT"
_Z11convolutionPdS_S_:
.text._Z11convolutionPdS_S_:
[----:B------:R-:W-:Y:S01]  /*0000*/  LDC R1, c[0x0][0x37c] ;  /* 0x0000df00ff017b82 */ /* 0x000fe20000000800 */
[----:B------:R-:W0:Y:S07]  /*0010*/  S2R R26, SR_CTAID.Z ;  /* 0x00000000001a7919 */ /* 0x000e2e0000002700 */
[----:B------:R-:W1:Y:S01]  /*0020*/  LDC.64 R2, c[0x0][0x388] ;  /* 0x0000e200ff027b82 */ /* 0x000e620000000a00 */
[----:B------:R-:W2:Y:S01]  /*0030*/  LDCU.64 UR4, c[0x0][0x358] ;  /* 0x00006b00ff0477ac */ /* 0x000ea20008000a00 */
[----:B------:R-:W3:Y:S01]  /*0040*/  S2R R27, SR_CTAID.Y ;  /* 0x00000000001b7919 */ /* 0x000ee20000002600 */
[----:B------:R-:W3:Y:S05]  /*0050*/  S2R R0, SR_TID.X ;  /* 0x0000000000007919 */ /* 0x000eea0000002100 */
[----:B------:R-:W4:Y:S01]  /*0060*/  LDC.64 R4, c[0x0][0x380] ;  /* 0x0000e000ff047b82 */ /* 0x000f220000000a00 */
[----:B0-----:R-:W-:-:S04]  /*0070*/  IMAD R7, R26, 0x1b, RZ ;  /* 0x0000001b1a077824 */ /* 0x001fc800078e02ff */
[----:B-1----:R-:W-:-:S04]  /*0080*/  IMAD.WIDE.U32 R2, R7, 0x8, R2 ;  /* 0x0000000807027825 */ /* 0x002fc800078e0002 */
[----:B---3--:R-:W-:Y:S01]  /*0090*/  IMAD R0, R27, 0x402, R0 ;  /* 0x000004021b007824 */ /* 0x008fe200078e0200 */
[----:B--2---:R-:W2:Y:S03]  /*00a0*/  LDG.E.64 R6, desc[UR4][R2.64+0x40] ;  /* 0x0000400402067981 */ /* 0x004ea6000c1e1b00 */
[----:B----4-:R-:W-:Y:S01]  /*00b0*/  IMAD.WIDE.U32 R4, R0, 0x8, R4 ;  /* 0x0000000800047825 */ /* 0x010fe200078e0004 */
[----:B------:R-:W3:Y:S04]  /*00c0*/  LDG.E.64 R10, desc[UR4][R2.64+0x38] ;  /* 0x00003804020a7981 */ /* 0x000ee8000c1e1b00 */
[----:B------:R-:W2:Y:S04]  /*00d0*/  LDG.E.64 R8, desc[UR4][R4.64] ;  /* 0x0000000404087981 */ /* 0x000ea8000c1e1b00 */
[----:B------:R-:W3:Y:S04]  /*00e0*/  LDG.E.64 R12, desc[UR4][R4.64+0x8] ;  /* 0x00000804040c7981 */ /* 0x000ee8000c1e1b00 */
[----:B------:R-:W4:Y:S04]  /*00f0*/  LDG.E.64 R14, desc[UR4][R2.64+0x30] ;  /* 0x00003004020e7981 */ /* 0x000f28000c1e1b00 */
[----:B------:R-:W4:Y:S04]  /*0100*/  LDG.E.64 R16, desc[UR4][R4.64+0x10] ;  /* 0x0000100404107981 */ /* 0x000f28000c1e1b00 */
[----:B------:R-:W5:Y:S04]  /*0110*/  LDG.E.64 R18, desc[UR4][R2.64+0x28] ;  /* 0x0000280402127981 */ /* 0x000f68000c1e1b00 */
[----:B------:R-:W5:Y:S01]  /*0120*/  LDG.E.64 R20, desc[UR4][R4.64+0x2010] ;  /* 0x0020100404147981 */ /* 0x000f62000c1e1b00 */
[----:B--2---:R-:W-:-:S03]  /*0130*/  DFMA R22, R6, R8, RZ ;  /* 0x000000080616722b */ /* 0x004fc600000000ff */
[----:B------:R-:W2:Y:S04]  /*0140*/  LDG.E.64 R6, desc[UR4][R2.64+0x20] ;  /* 0x0000200402067981 */ /* 0x000ea8000c1e1b00 */
[----:B------:R-:W2:Y:S01]  /*0150*/  LDG.E.64 R8, desc[UR4][R4.64+0x2018] ;  /* 0x0020180404087981 */ /* 0x000ea2000c1e1b00 */
[----:B---3--:R-:W-:-:S03]  /*0160*/  DFMA R22, R10, R12, R22 ;  /* 0x0000000c0a16722b */ /* 0x008fc60000000016 */
[----:B------:R-:W3:Y:S04]  /*0170*/  LDG.E.64 R10, desc[UR4][R2.64+0x18] ;  /* 0x00001804020a7981 */ /* 0x000ee8000c1e1b00 */
[----:B------:R-:W3:Y:S01]  /*0180*/  LDG.E.64 R12, desc[UR4][R4.64+0x2020] ;  /* 0x00202004040c7981 */ /* 0x000ee2000c1e1b00 */
[----:B----4-:R-:W-:-:S03]  /*0190*/  DFMA R22, R14, R16, R22 ;  /* 0x000000100e16722b */ /* 0x010fc60000000016 */
[----:B------:R-:W4:Y:S04]  /*01a0*/  LDG.E.64 R14, desc[UR4][R2.64+0x10] ;  /* 0x00001004020e7981 */ /* 0x000f28000c1e1b00 */
[----:B------:R-:W4:Y:S01]  /*01b0*/  LDG.E.64 R16, desc[UR4][R4.64+0x4020] ;  /* 0x0040200404107981 */ /* 0x000f22000c1e1b00 */
[----:B-----5:R-:W-:-:S03]  /*01c0*/  DFMA R18, R18, R20, R22 ;  /* 0x000000141212722b */ /* 0x020fc60000000016 */
[----:B------:R-:W5:Y:S04]  /*01d0*/  LDG.E.64 R20, desc[UR4][R2.64+0x8] ;  /* 0x0000080402147981 */ /* 0x000f68000c1e1b00 */
[----:B------:R-:W5:Y:S01]  /*01e0*/  LDG.E.64 R22, desc[UR4][R4.64+0x4028] ;  /* 0x0040280404167981 */ /* 0x000f62000c1e1b00 */
[----:B------:R-:W-:-:S04]  /*01f0*/  IADD3 R24, P0, PT, R4, 0x1000000, RZ ;  /* 0x0100000004187810 */ /* 0x000fc80007f1e0ff */
[----:B------:R-:W-:-:S05]  /*0200*/  IADD3.X R25, PT, PT, RZ, R5, RZ, P0, !PT ;  /* 0x00000005ff197210 */ /* 0x000fca00007fe4ff */
[----:B------:R-:W5:Y:S01]  /*0210*/  LDG.E.64 R28, desc[UR4][R24.64+0x14070] ;  /* 0x01407004181c7981 */ /* 0x000f62000c1e1b00 */
[----:B--2---:R-:W-:-:S03]  /*0220*/  DFMA R6, R6, R8, R18 ;  /* 0x000000080606722b */ /* 0x004fc60000000012 */
        /* <DEDUP_REMOVED lines=10> */
[----:B------:R-:W5:Y:S04]  /*02d0*/  LDG.E.64 R20, desc[UR4][R24.64+-0x7f7fd0] ;  /* 0x8080300418147981 */ /* 0x000f68000c1e1b00 */
        /* <DEDUP_REMOVED lines=43> */
[----:B----4-:R-:W-:-:S08]  /*0590*/  DFMA R6, R12, R14, R6 ;  /* 0x0000000e0c06722b */ /* 0x010fd00000000006 */
[----:B-----5:R-:W-:Y:S02]  /*05a0*/  DFMA R16, R16, R18, R6 ;  /* 0x000000121010722b */ /* 0x020fe40000000006 */
[----:B------:R-:W0:Y:S01]  /*05b0*/  LDC.64 R6, c[0x0][0x390] ;  /* 0x0000e400ff067b82 */ /* 0x000e220000000a00 */
[----:B------:R-:W-:-:S05]  /*05c0*/  IMAD R27, R27, -0x2, R0 ;  /* 0xfffffffe1b1b7824 */ /* 0x000fca00078e0200 */
[----:B------:R-:W-:-:S05]  /*05d0*/  LEA R27, R26, R27, 0x14 ;  /* 0x0000001b1a1b7211 */ /* 0x000fca00078ea0ff */
[----:B0-----:R-:W-:Y:S01]  /*05e0*/  IMAD.WIDE.U32 R6, R27, 0x8, R6 ;  /* 0x000000081b067825 */ /* 0x001fe200078e0006 */
[----:B--2---:R-:W-:-:S08]  /*05f0*/  DFMA R4, R8, R4, R16 ;  /* 0x000000040804722b */ /* 0x004fd00000000010 */
[----:B---3--:R-:W-:-:S08]  /*0600*/  DFMA R4, R10, R20, R4 ;  /* 0x000000140a04722b */ /* 0x008fd00000000004 */
[----:B------:R-:W-:-:S07]  /*0610*/  DFMA R4, R22, R28, R4 ;  /* 0x0000001c1604722b */ /* 0x000fce0000000004 */
[----:B------:R-:W-:Y:S01]  /*0620*/  STG.E.64 desc[UR4][R6.64], R4 ;  /* 0x0000000406007986 */ /* 0x000fe2000c101b04 */
[----:B------:R-:W-:Y:S05]  /*0630*/  EXIT ;  /* 0x000000000000794d */ /* 0x000fea0003800000 */
.L_x_1:
        /* <DEDUP_REMOVED lines=12> */
.L_x_3:


//--------------------- .nv.shared._Z18convolution_sharedPdS_S_ --------------------------
	.section	.nv.shared._Z18convolution_sharedPdS_S_,"aw",@nobits
	.sectionflags	@""
	.align	8
.nv.shared._Z18convolution_sharedPdS_S_:
	.zero		25816


//--------------------- .nv.shared.reserved.0     --------------------------
	.section	.nv.shared.reserved.0,"aw",@nobits
	.weak		__nv_reservedSMEM_offset_0_alias
	.size		__nv_reservedSMEM_offset_0_alias, 0, 64
	.other		__nv_reservedSMEM_offset_0_alias,@"STO_CUDA_RESERVED_SHARED STV_DEFAULT"
__nv_reservedSMEM_offset_0_alias:
	.zero		0
	.zero		64


//--------------------- .nv.constant0._Z18convolution_sharedPdS_S_ --------------------------
	.section	.nv.constant0._Z18convolution_sharedPdS_S_,"a",@progbits
	.sectionflags	@""
	.align	4
.nv.constant0._Z18convolution_sharedPdS_S_:
	.zero		920


//--------------------- .nv.constant0._Z11convolutionPdS_S_ --------------------------
	.section	.nv.constant0._Z11convolutionPdS_S_,"a",@progbits
	.sectionflags	@""
	.align	4
.nv.constant0._Z11convolutionPdS_S_:
	.zero		920


//--------------------- SYMBOLS --------------------------

	.type		.nv.reservedSmem.offset0,@object
	.size		.nv.reservedSmem.offset0,0x4
	.type		.nv.reservedSmem.cap,@object
	.size		.nv.reservedSmem.cap,0x4
